//
// Generated by NVIDIA NVVM Compiler
//
// Compiler Build ID: CL-36424714
// Cuda compilation tools, release 13.0, V13.0.88
// Based on NVVM 20.0.0
//

.version 9.0
.target sm_100
.address_size 64

	// .globl	_Z10dotProductPiS_S_

.visible .entry _Z10dotProductPiS_S_(
	.param .u64 .ptr .align 1 _Z10dotProductPiS_S__param_0,
	.param .u64 .ptr .align 1 _Z10dotProductPiS_S__param_1,
	.param .u64 .ptr .align 1 _Z10dotProductPiS_S__param_2
)
{
	.reg .pred 	%p<3>;
	.reg .b32 	%r<13>;
	.reg .b64 	%rd<11>;

	ld.param.u64 	%rd4, [_Z10dotProductPiS_S__param_0];
	ld.param.u64 	%rd5, [_Z10dotProductPiS_S__param_1];
	ld.param.u64 	%rd6, [_Z10dotProductPiS_S__param_2];
	mov.u32 	%r6, %tid.x;
	mov.u32 	%r7, %ctaid.x;
	mov.u32 	%r1, %ntid.x;
	mad.lo.s32 	%r12, %r7, %r1, %r6;
	setp.gt.s32 	%p1, %r12, 99999999;
	@%p1 bra 	$L__BB0_3;
	mov.u32 	%r8, %nctaid.x;
	mul.lo.s32 	%r3, %r1, %r8;
	cvta.to.global.u64 	%rd1, %rd4;
	cvta.to.global.u64 	%rd2, %rd5;
	cvta.to.global.u64 	%rd3, %rd6;
$L__BB0_2:
	mul.wide.s32 	%rd7, %r12, 4;
	add.s64 	%rd8, %rd1, %rd7;
	ld.global.u32 	%r9, [%rd8];
	add.s64 	%rd9, %rd2, %rd7;
	ld.global.u32 	%r10, [%rd9];
	mul.lo.s32 	%r11, %r10, %r9;
	add.s64 	%rd10, %rd3, %rd7;
	st.global.u32 	[%rd10], %r11;
	add.s32 	%r12, %r12, %r3;
	setp.lt.s32 	%p2, %r12, 100000000;
	@%p2 bra 	$L__BB0_2;
$L__BB0_3:
	ret;

}


// ===== COMPILED SASS (sm_100) =====

	.target	sm_100

	.elftype	@"ET_EXEC"


//--------------------- .note.nv.tkinfo           --------------------------
	.section	.note.nv.tkinfo,"",@"SHT_NOTE"
	.sectionflags	@"SHF_NOTE_NV_TKINFO"
	.tkinfo
        /*0018*/ 	.word	0x00000002
        /*0030*/ 	.string	""
        /*0030*/ 	.string	"ptxas"
        /*0030*/ 	.string	"Cuda compilation tools, release 13.0, V13.0.88"
        /*0030*/ 	.string	"Build cuda_13.0.r13.0/compiler.36424714_0"
        /*0030*/ 	.string	"-arch sm_100 -m 64 "



//--------------------- .note.nv.cuinfo           --------------------------
	.section	.note.nv.cuinfo,"",@"SHT_NOTE"
	.sectionflags	@"SHF_NOTE_NV_CUINFO"
        /*0018*/ 	.short	0x0002
        /*001a*/ 	.short	0x0064
        /*001c*/ 	.short	0x0082
	.zero		2


//--------------------- .nv.info                  --------------------------
	.section	.nv.info,"",@"SHT_CUDA_INFO"
	.align	4


	//----- nvinfo : EIATTR_REGCOUNT
	.align		4
        /*0000*/ 	.byte	0x04, 0x2f
        /*0002*/ 	.short	(.L_1 - .L_0)
	.align		4
.L_0:
        /*0004*/ 	.word	index@(_Z10dotProductPiS_S_)
        /*0008*/ 	.word	0x00000014


	//----- nvinfo : EIATTR_FRAME_SIZE
	.align		4
.L_1:
        /*000c*/ 	.byte	0x04, 0x11
        /*000e*/ 	.short	(.L_3 - .L_2)
	.align		4
.L_2:
        /*0010*/ 	.word	index@(_Z10dotProductPiS_S_)
        /*0014*/ 	.word	0x00000000


	//----- nvinfo : EIATTR_MIN_STACK_SIZE
	.align		4
.L_3:
        /*0018*/ 	.byte	0x04, 0x12
        /*001a*/ 	.short	(.L_5 - .L_4)
	.align		4
.L_4:
        /*001c*/ 	.word	index@(_Z10dotProductPiS_S_)
        /*0020*/ 	.word	0x00000000
.L_5:


//--------------------- .nv.compat                --------------------------
	.section	.nv.compat,"",@"SHT_CUDA_COMPAT_INFO"
	.align	4
        /*0000*/ 	.byte	0x02, 0x09, 0x00, 0x00, 0x02, 0x02, 0x01, 0x00, 0x02, 0x05, 0x05, 0x00, 0x03, 0x07, 0x01, 0x01
        /*0010*/ 	.byte	0x02, 0x03, 0x00, 0x00, 0x02, 0x06, 0x01, 0x00, 0x04, 0x0b, 0x08, 0x00, 0x09, 0x00, 0x00, 0x00
        /*0020*/ 	.byte	0x00, 0x00, 0x00, 0x00


//--------------------- .nv.info._Z10dotProductPiS_S_ --------------------------
	.section	.nv.info._Z10dotProductPiS_S_,"",@"SHT_CUDA_INFO"
	.sectionflags	@""
	.align	4


	//----- nvinfo : EIATTR_CUDA_API_VERSION
	.align		4
        /*0000*/ 	.byte	0x04, 0x37
        /*0002*/ 	.short	(.L_7 - .L_6)
.L_6:
        /*0004*/ 	.word	0x00000082


	//----- nvinfo : EIATTR_KPARAM_INFO
	.align		4
.L_7:
        /*0008*/ 	.byte	0x04, 0x17
        /*000a*/ 	.short	(.L_9 - .L_8)
.L_8:
        /*000c*/ 	.word	0x00000000
        /*0010*/ 	.short	0x0002
        /*0012*/ 	.short	0x0010
        /*0014*/ 	.byte	0x00, 0xf5, 0x21, 0x00


	//----- nvinfo : EIATTR_KPARAM_INFO
	.align		4
.L_9:
        /*0018*/ 	.byte	0x04, 0x17
        /*001a*/ 	.short	(.L_11 - .L_10)
.L_10:
        /*001c*/ 	.word	0x00000000
        /*0020*/ 	.short	0x0001
        /*0022*/ 	.short	0x0008
        /*0024*/ 	.byte	0x00, 0xf5, 0x21, 0x00


	//----- nvinfo : EIATTR_KPARAM_INFO
	.align		4
.L_11:
        /*0028*/ 	.byte	0x04, 0x17
        /*002a*/ 	.short	(.L_13 - .L_12)
.L_12:
        /*002c*/ 	.word	0x00000000
        /*0030*/ 	.short	0x0000
        /*0032*/ 	.short	0x0000
        /*0034*/ 	.byte	0x00, 0xf5, 0x21, 0x00


	//----- nvinfo : EIATTR_SPARSE_MMA_MASK
	.align		4
.L_13:
        /*0038*/ 	.byte	0x03, 0x50
        /*003a*/ 	.short	0x0000


	//----- nvinfo : EIATTR_MAXREG_COUNT
	.align		4
        /*003c*/ 	.byte	0x03, 0x1b
        /*003e*/ 	.short	0x00ff


	//----- nvinfo : EIATTR_MERCURY_ISA_VERSION
	.align		4
        /*0040*/ 	.byte	0x03, 0x5f
        /*0042*/ 	.short	0x0101


	//----- nvinfo : EIATTR_VRC_CTA_INIT_COUNT
	.align		4
        /*0044*/ 	.byte	0x02, 0x4a
	.zero		1
	.zero		1


	//----- nvinfo : EIATTR_EXIT_INSTR_OFFSETS
	.align		4
        /*0048*/ 	.byte	0x04, 0x1c
        /*004a*/ 	.short	(.L_15 - .L_14)


	//   ....[0]....
.L_14:
        /*004c*/ 	.word	0x00000060


	//   ....[1]....
        /*0050*/ 	.word	0x00000170


	//----- nvinfo : EIATTR_CRS_STACK_SIZE
	.align		4
.L_15:
        /*0054*/ 	.byte	0x04, 0x1e
        /*0056*/ 	.short	(.L_17 - .L_16)
.L_16:
        /*0058*/ 	.word	0x00000000


	//----- nvinfo : EIATTR_CBANK_PARAM_SIZE
	.align		4
.L_17:
        /*005c*/ 	.byte	0x03, 0x19
        /*005e*/ 	.short	0x0018


	//----- nvinfo : EIATTR_PARAM_CBANK
	.align		4
        /*0060*/ 	.byte	0x04, 0x0a
        /*0062*/ 	.short	(.L_19 - .L_18)
	.align		4
.L_18:
        /*0064*/ 	.word	index@(.nv.constant0._Z10dotProductPiS_S_)
        /*0068*/ 	.short	0x0380
        /*006a*/ 	.short	0x0018


	//----- nvinfo : EIATTR_SW_WAR
	.align		4
.L_19:
        /*006c*/ 	.byte	0x04, 0x36
        /*006e*/ 	.short	(.L_21 - .L_20)
.L_20:
        /*0070*/ 	.word	0x00000008
.L_21:


//--------------------- .nv.callgraph             --------------------------
	.section	.nv.callgraph,"",@"SHT_CUDA_CALLGRAPH"
	.align	4
	.sectionentsize	8
	.align		4
        /*0000*/ 	.word	0x00000000
	.align		4
        /*0004*/ 	.word	0xffffffff
	.align		4
        /*0008*/ 	.word	0x00000000
	.align		4
        /*000c*/ 	.word	0xfffffffe
	.align		4
        /*0010*/ 	.word	0x00000000
	.align		4
        /*0014*/ 	.word	0xfffffffd
	.align		4
        /*0018*/ 	.word	0x00000000
	.align		4
        /*001c*/ 	.word	0xfffffffc


//--------------------- .text._Z10dotProductPiS_S_ --------------------------
	.section	.text._Z10dotProductPiS_S_,"ax",@progbits
	.align	128
        .global         _Z10dotProductPiS_S_
        .type           _Z10dotProductPiS_S_,@function
        .size           _Z10dotProductPiS_S_,(.L_x_2 - _Z10dotProductPiS_S_)
        .other          _Z10dotProductPiS_S_,@"STO_CUDA_ENTRY STV_DEFAULT"
_Z10dotProductPiS_S_:
.text._Z10dotProductPiS_S_:
[----:B------:R-:W-:Y:S01]  /*0000*/  LDC R1, c[0x0][0x37c] ;  /* 0x0000df00ff017b82 */ /* 0x000fe20000000800 */
[----:B------:R-:W0:Y:S07]  /*0010*/  S2R R0, SR_TID.X ;  /* 0x0000000000007919 */ /* 0x000e2e0000002100 */
[----:B------:R-:W0:Y:S08]  /*0020*/  S2UR UR4, SR_CTAID.X ;  /* 0x00000000000479c3 */ /* 0x000e300000002500 */
[----:B------:R-:W0:Y:S02]  /*0030*/  LDC R15, c[0x0][0x360] ;  /* 0x0000d800ff0f7b82 */ /* 0x000e240000000800 */
[----:B0-----:R-:W-:-:S05]  /*0040*/  IMAD R0, R15, UR4, R0 ;  /* 0x000000040f007c24 */ /* 0x001fca000f8e0200 */
[----:B------:R-:W-:-:S13]  /*0050*/  ISETP.GT.AND P0, PT, R0, 0x5f5e0ff, PT ;  /* 0x05f5e0ff0000780c */ /* 0x000fda0003f04270 */
[----:B------:R-:W-:Y:S05]  /*0060*/  @P0 EXIT ;  /* 0x000000000000094d */ /* 0x000fea0003800000 */
[----:B------:R-:W0:Y:S01]  /*0070*/  LDC.64 R12, c[0x0][0x390] ;  /* 0x0000e400ff0c7b82 */ /* 0x000e220000000a00 */
[----:B------:R-:W1:Y:S01]  /*0080*/  LDCU UR4, c[0x0][0x370] ;  /* 0x00006e00ff0477ac */ /* 0x000e620008000800 */
[----:B------:R-:W2:Y:S06]  /*0090*/  LDCU.64 UR6, c[0x0][0x358] ;  /* 0x00006b00ff0677ac */ /* 0x000eac0008000a00 */
[----:B------:R-:W3:Y:S08]  /*00a0*/  LDC.64 R8, c[0x0][0x380] ;  /* 0x0000e000ff087b82 */ /* 0x000ef00000000a00 */
[----:B------:R-:W4:Y:S01]  /*00b0*/  LDC.64 R10, c[0x0][0x388] ;  /* 0x0000e200ff0a7b82 */ /* 0x000f220000000a00 */
[----:B-1----:R-:W-:-:S07]  /*00c0*/  IMAD R15, R15, UR4, RZ ;  /* 0x000000040f0f7c24 */ /* 0x002fce000f8e02ff */
.L_x_0:
[----:B---3--:R-:W-:-:S04]  /*00d0*/  IMAD.WIDE R2, R0, 0x4, R8 ;  /* 0x0000000400027825 */ /* 0x008fc800078e0208 */
[C---:B----4-:R-:W-:Y:S02]  /*00e0*/  IMAD.WIDE R4, R0.reuse, 0x4, R10 ;  /* 0x0000000400047825 */ /* 0x050fe400078e020a */
[----:B--2---:R-:W2:Y:S04]  /*00f0*/  LDG.E R2, desc[UR6][R2.64] ;  /* 0x0000000602027981 */ /* 0x004ea8000c1e1900 */
[----:B------:R-:W2:Y:S01]  /*0100*/  LDG.E R5, desc[UR6][R4.64] ;  /* 0x0000000604057981 */ /* 0x000ea2000c1e1900 */
[----:B01----:R-:W-:Y:S01]  /*0110*/  IMAD.WIDE R6, R0, 0x4, R12 ;  /* 0x0000000400067825 */ /* 0x003fe200078e020c */
[----:B------:R-:W-:-:S04]  /*0120*/  IADD3 R0, PT, PT, R15, R0, RZ ;  /* 0x000000000f007210 */ /* 0x000fc80007ffe0ff */
[----:B------:R-:W-:Y:S01]  /*0130*/  ISETP.GE.AND P0, PT, R0, 0x5f5e100, PT ;  /* 0x05f5e1000000780c */ /* 0x000fe20003f06270 */
[----:B--2---:R-:W-:-:S05]  /*0140*/  IMAD R17, R2, R5, RZ ;  /* 0x0000000502117224 */ /* 0x004fca00078e02ff */
[----:B------:R1:W-:Y:S07]  /*0150*/  STG.E desc[UR6][R6.64], R17 ;  /* 0x0000001106007986 */ /* 0x0003ee000c101906 */
[----:B------:R-:W-:Y:S05]  /*0160*/  @!P0 BRA `(.L_x_0) ;  /* 0xfffffffc00d88947 */ /* 0x000fea000383ffff */
[----:B------:R-:W-:Y:S05]  /*0170*/  EXIT ;  /* 0x000000000000794d */ /* 0x000fea0003800000 */
.L_x_1:
[----:B------:R-:W-:-:S00]  /*0180*/  BRA `(.L_x_1) ;  /* 0xfffffffc00fc7947 */ /* 0x000fc0000383ffff */
[----:B------:R-:W-:-:S00]  /*0190*/  NOP ;  /* 0x0000000000007918 */ /* 0x000fc00000000000 */
        /* <DEDUP_REMOVED lines=14> */
.L_x_2:


//--------------------- .nv.shared.reserved.0     --------------------------
	.section	.nv.shared.reserved.0,"aw",@nobits
	.weak		__nv_reservedSMEM_offset_0_alias
	.size		__nv_reservedSMEM_offset_0_alias, 0, 64
	.other		__nv_reservedSMEM_offset_0_alias,@"STO_CUDA_RESERVED_SHARED STV_DEFAULT"
__nv_reservedSMEM_offset_0_alias:
	.zero		0
	.zero		64


//--------------------- .nv.constant0._Z10dotProductPiS_S_ --------------------------
	.section	.nv.constant0._Z10dotProductPiS_S_,"a",@progbits
	.sectionflags	@""
	.align	4
.nv.constant0._Z10dotProductPiS_S_:
	.zero		920


//--------------------- SYMBOLS --------------------------

	.type		.nv.reservedSmem.offset0,@object
	.size		.nv.reservedSmem.offset0,0x4
